//
// Generated by NVIDIA NVVM Compiler
//
// Compiler Build ID: CL-36424714
// Cuda compilation tools, release 13.0, V13.0.88
// Based on NVVM 20.0.0
//

.version 9.0
.target sm_100
.address_size 64

	// .globl	_Z19cumprod_kernel_bf16PKfPfiii

.visible .entry _Z19cumprod_kernel_bf16PKfPfiii(
	.param .u64 .ptr .align 1 _Z19cumprod_kernel_bf16PKfPfiii_param_0,
	.param .u64 .ptr .align 1 _Z19cumprod_kernel_bf16PKfPfiii_param_1,
	.param .u32 _Z19cumprod_kernel_bf16PKfPfiii_param_2,
	.param .u32 _Z19cumprod_kernel_bf16PKfPfiii_param_3,
	.param .u32 _Z19cumprod_kernel_bf16PKfPfiii_param_4
)
{
	.reg .pred 	%p<21>;
	.reg .b16 	%rs<284>;
	.reg .b32 	%r<73>;
	.reg .b32 	%f<61>;
	.reg .b64 	%rd<54>;

	ld.param.u64 	%rd4, [_Z19cumprod_kernel_bf16PKfPfiii_param_0];
	ld.param.u64 	%rd3, [_Z19cumprod_kernel_bf16PKfPfiii_param_1];
	ld.param.u32 	%r48, [_Z19cumprod_kernel_bf16PKfPfiii_param_2];
	ld.param.u32 	%r46, [_Z19cumprod_kernel_bf16PKfPfiii_param_3];
	ld.param.u32 	%r47, [_Z19cumprod_kernel_bf16PKfPfiii_param_4];
	cvta.to.global.u64 	%rd1, %rd4;
	mov.u32 	%r49, %ctaid.x;
	mov.u32 	%r50, %ntid.x;
	mov.u32 	%r51, %tid.x;
	mad.lo.s32 	%r1, %r49, %r50, %r51;
	mul.lo.s32 	%r52, %r46, %r48;
	setp.ge.s32 	%p1, %r1, %r52;
	@%p1 bra 	$L__BB0_29;
	div.s32 	%r2, %r1, %r46;
	mul.lo.s32 	%r4, %r2, %r46;
	sub.s32 	%r3, %r1, %r4;
	mul.wide.s32 	%rd5, %r1, 4;
	add.s64 	%rd6, %rd1, %rd5;
	ld.global.f32 	%f1, [%rd6];
	// begin inline asm
	{  cvt.rn.bf16.f32 %rs283, %f1;}

	// end inline asm
	setp.eq.s32 	%p2, %r47, 1;
	@%p2 bra 	$L__BB0_15;
	setp.lt.s32 	%p3, %r2, 1;
	@%p3 bra 	$L__BB0_28;
	and.b32  	%r5, %r2, 15;
	setp.lt.u32 	%p4, %r2, 16;
	mov.b32 	%r68, 0;
	@%p4 bra 	$L__BB0_6;
	and.b32  	%r68, %r2, 2147483632;
	neg.s32 	%r62, %r68;
	shl.b32 	%r8, %r46, 4;
	mul.wide.s32 	%rd9, %r46, 4;
	mov.u32 	%r61, %r3;
$L__BB0_5:
	.pragma "nounroll";
	mul.wide.s32 	%rd7, %r61, 4;
	add.s64 	%rd8, %rd1, %rd7;
	ld.global.f32 	%f2, [%rd8];
	// begin inline asm
	{  cvt.rn.bf16.f32 %rs29, %f2;}

	// end inline asm
	// begin inline asm
	{ mul.bf16 %rs30,%rs283,%rs29; }

	// end inline asm
	add.s64 	%rd10, %rd8, %rd9;
	ld.global.f32 	%f3, [%rd10];
	// begin inline asm
	{  cvt.rn.bf16.f32 %rs33, %f3;}

	// end inline asm
	// begin inline asm
	{ mul.bf16 %rs34,%rs30,%rs33; }

	// end inline asm
	add.s64 	%rd11, %rd10, %rd9;
	ld.global.f32 	%f4, [%rd11];
	// begin inline asm
	{  cvt.rn.bf16.f32 %rs37, %f4;}

	// end inline asm
	// begin inline asm
	{ mul.bf16 %rs38,%rs34,%rs37; }

	// end inline asm
	add.s64 	%rd12, %rd11, %rd9;
	ld.global.f32 	%f5, [%rd12];
	// begin inline asm
	{  cvt.rn.bf16.f32 %rs41, %f5;}

	// end inline asm
	// begin inline asm
	{ mul.bf16 %rs42,%rs38,%rs41; }

	// end inline asm
	add.s64 	%rd13, %rd12, %rd9;
	ld.global.f32 	%f6, [%rd13];
	// begin inline asm
	{  cvt.rn.bf16.f32 %rs45, %f6;}

	// end inline asm
	// begin inline asm
	{ mul.bf16 %rs46,%rs42,%rs45; }

	// end inline asm
	add.s64 	%rd14, %rd13, %rd9;
	ld.global.f32 	%f7, [%rd14];
	// begin inline asm
	{  cvt.rn.bf16.f32 %rs49, %f7;}

	// end inline asm
	// begin inline asm
	{ mul.bf16 %rs50,%rs46,%rs49; }

	// end inline asm
	add.s64 	%rd15, %rd14, %rd9;
	ld.global.f32 	%f8, [%rd15];
	// begin inline asm
	{  cvt.rn.bf16.f32 %rs53, %f8;}

	// end inline asm
	// begin inline asm
	{ mul.bf16 %rs54,%rs50,%rs53; }

	// end inline asm
	add.s64 	%rd16, %rd15, %rd9;
	ld.global.f32 	%f9, [%rd16];
	// begin inline asm
	{  cvt.rn.bf16.f32 %rs57, %f9;}

	// end inline asm
	// begin inline asm
	{ mul.bf16 %rs58,%rs54,%rs57; }

	// end inline asm
	add.s64 	%rd17, %rd16, %rd9;
	ld.global.f32 	%f10, [%rd17];
	// begin inline asm
	{  cvt.rn.bf16.f32 %rs61, %f10;}

	// end inline asm
	// begin inline asm
	{ mul.bf16 %rs62,%rs58,%rs61; }

	// end inline asm
	add.s64 	%rd18, %rd17, %rd9;
	ld.global.f32 	%f11, [%rd18];
	// begin inline asm
	{  cvt.rn.bf16.f32 %rs65, %f11;}

	// end inline asm
	// begin inline asm
	{ mul.bf16 %rs66,%rs62,%rs65; }

	// end inline asm
	add.s64 	%rd19, %rd18, %rd9;
	ld.global.f32 	%f12, [%rd19];
	// begin inline asm
	{  cvt.rn.bf16.f32 %rs69, %f12;}

	// end inline asm
	// begin inline asm
	{ mul.bf16 %rs70,%rs66,%rs69; }

	// end inline asm
	add.s64 	%rd20, %rd19, %rd9;
	ld.global.f32 	%f13, [%rd20];
	// begin inline asm
	{  cvt.rn.bf16.f32 %rs73, %f13;}

	// end inline asm
	// begin inline asm
	{ mul.bf16 %rs74,%rs70,%rs73; }

	// end inline asm
	add.s64 	%rd21, %rd20, %rd9;
	ld.global.f32 	%f14, [%rd21];
	// begin inline asm
	{  cvt.rn.bf16.f32 %rs77, %f14;}

	// end inline asm
	// begin inline asm
	{ mul.bf16 %rs78,%rs74,%rs77; }

	// end inline asm
	add.s64 	%rd22, %rd21, %rd9;
	ld.global.f32 	%f15, [%rd22];
	// begin inline asm
	{  cvt.rn.bf16.f32 %rs81, %f15;}

	// end inline asm
	// begin inline asm
	{ mul.bf16 %rs82,%rs78,%rs81; }

	// end inline asm
	add.s64 	%rd23, %rd22, %rd9;
	ld.global.f32 	%f16, [%rd23];
	// begin inline asm
	{  cvt.rn.bf16.f32 %rs85, %f16;}

	// end inline asm
	// begin inline asm
	{ mul.bf16 %rs86,%rs82,%rs85; }

	// end inline asm
	add.s64 	%rd24, %rd23, %rd9;
	ld.global.f32 	%f17, [%rd24];
	// begin inline asm
	{  cvt.rn.bf16.f32 %rs89, %f17;}

	// end inline asm
	// begin inline asm
	{ mul.bf16 %rs283,%rs86,%rs89; }

	// end inline asm
	add.s32 	%r62, %r62, 16;
	add.s32 	%r61, %r61, %r8;
	setp.eq.s32 	%p5, %r62, 0;
	@%p5 bra 	$L__BB0_6;
	bra.uni 	$L__BB0_5;
$L__BB0_6:
	setp.eq.s32 	%p6, %r5, 0;
	@%p6 bra 	$L__BB0_28;
	and.b32  	%r34, %r2, 7;
	setp.lt.u32 	%p7, %r5, 8;
	@%p7 bra 	$L__BB0_9;
	mad.lo.s32 	%r54, %r68, %r46, %r3;
	mul.wide.s32 	%rd25, %r54, 4;
	add.s64 	%rd26, %rd1, %rd25;
	ld.global.f32 	%f18, [%rd26];
	// begin inline asm
	{  cvt.rn.bf16.f32 %rs94, %f18;}

	// end inline asm
	// begin inline asm
	{ mul.bf16 %rs95,%rs283,%rs94; }

	// end inline asm
	mul.wide.s32 	%rd27, %r46, 4;
	add.s64 	%rd28, %rd26, %rd27;
	ld.global.f32 	%f19, [%rd28];
	// begin inline asm
	{  cvt.rn.bf16.f32 %rs98, %f19;}

	// end inline asm
	// begin inline asm
	{ mul.bf16 %rs99,%rs95,%rs98; }

	// end inline asm
	add.s64 	%rd29, %rd28, %rd27;
	ld.global.f32 	%f20, [%rd29];
	// begin inline asm
	{  cvt.rn.bf16.f32 %rs102, %f20;}

	// end inline asm
	// begin inline asm
	{ mul.bf16 %rs103,%rs99,%rs102; }

	// end inline asm
	add.s64 	%rd30, %rd29, %rd27;
	ld.global.f32 	%f21, [%rd30];
	// begin inline asm
	{  cvt.rn.bf16.f32 %rs106, %f21;}

	// end inline asm
	// begin inline asm
	{ mul.bf16 %rs107,%rs103,%rs106; }

	// end inline asm
	add.s64 	%rd31, %rd30, %rd27;
	ld.global.f32 	%f22, [%rd31];
	// begin inline asm
	{  cvt.rn.bf16.f32 %rs110, %f22;}

	// end inline asm
	// begin inline asm
	{ mul.bf16 %rs111,%rs107,%rs110; }

	// end inline asm
	add.s64 	%rd32, %rd31, %rd27;
	ld.global.f32 	%f23, [%rd32];
	// begin inline asm
	{  cvt.rn.bf16.f32 %rs114, %f23;}

	// end inline asm
	// begin inline asm
	{ mul.bf16 %rs115,%rs111,%rs114; }

	// end inline asm
	add.s64 	%rd33, %rd32, %rd27;
	ld.global.f32 	%f24, [%rd33];
	// begin inline asm
	{  cvt.rn.bf16.f32 %rs118, %f24;}

	// end inline asm
	// begin inline asm
	{ mul.bf16 %rs119,%rs115,%rs118; }

	// end inline asm
	add.s64 	%rd34, %rd33, %rd27;
	ld.global.f32 	%f25, [%rd34];
	// begin inline asm
	{  cvt.rn.bf16.f32 %rs122, %f25;}

	// end inline asm
	// begin inline asm
	{ mul.bf16 %rs283,%rs119,%rs122; }

	// end inline asm
	add.s32 	%r68, %r68, 8;
$L__BB0_9:
	setp.eq.s32 	%p8, %r34, 0;
	@%p8 bra 	$L__BB0_28;
	and.b32  	%r37, %r2, 3;
	setp.lt.u32 	%p9, %r34, 4;
	@%p9 bra 	$L__BB0_12;
	mad.lo.s32 	%r55, %r68, %r46, %r3;
	mul.wide.s32 	%rd35, %r55, 4;
	add.s64 	%rd36, %rd1, %rd35;
	ld.global.f32 	%f26, [%rd36];
	// begin inline asm
	{  cvt.rn.bf16.f32 %rs127, %f26;}

	// end inline asm
	// begin inline asm
	{ mul.bf16 %rs128,%rs283,%rs127; }

	// end inline asm
	mul.wide.s32 	%rd37, %r46, 4;
	add.s64 	%rd38, %rd36, %rd37;
	ld.global.f32 	%f27, [%rd38];
	// begin inline asm
	{  cvt.rn.bf16.f32 %rs131, %f27;}

	// end inline asm
	// begin inline asm
	{ mul.bf16 %rs132,%rs128,%rs131; }

	// end inline asm
	add.s64 	%rd39, %rd38, %rd37;
	ld.global.f32 	%f28, [%rd39];
	// begin inline asm
	{  cvt.rn.bf16.f32 %rs135, %f28;}

	// end inline asm
	// begin inline asm
	{ mul.bf16 %rs136,%rs132,%rs135; }

	// end inline asm
	add.s64 	%rd40, %rd39, %rd37;
	ld.global.f32 	%f29, [%rd40];
	// begin inline asm
	{  cvt.rn.bf16.f32 %rs139, %f29;}

	// end inline asm
	// begin inline asm
	{ mul.bf16 %rs283,%rs136,%rs139; }

	// end inline asm
	add.s32 	%r68, %r68, 4;
$L__BB0_12:
	setp.eq.s32 	%p10, %r37, 0;
	@%p10 bra 	$L__BB0_28;
	mad.lo.s32 	%r72, %r68, %r46, %r3;
	neg.s32 	%r71, %r37;
$L__BB0_14:
	.pragma "nounroll";
	mul.wide.s32 	%rd41, %r72, 4;
	add.s64 	%rd42, %rd1, %rd41;
	ld.global.f32 	%f30, [%rd42];
	// begin inline asm
	{  cvt.rn.bf16.f32 %rs143, %f30;}

	// end inline asm
	// begin inline asm
	{ mul.bf16 %rs283,%rs283,%rs143; }

	// end inline asm
	add.s32 	%r72, %r72, %r46;
	add.s32 	%r71, %r71, 1;
	setp.ne.s32 	%p11, %r71, 0;
	@%p11 bra 	$L__BB0_14;
	bra.uni 	$L__BB0_28;
$L__BB0_15:
	setp.lt.s32 	%p12, %r3, 1;
	@%p12 bra 	$L__BB0_28;
	and.b32  	%r9, %r3, 15;
	setp.lt.u32 	%p13, %r3, 16;
	mov.b32 	%r64, 0;
	@%p13 bra 	$L__BB0_19;
	and.b32  	%r64, %r3, 2147483632;
	neg.s32 	%r60, %r64;
	add.s64 	%rd2, %rd1, 32;
	mov.u32 	%r59, %r4;
$L__BB0_18:
	.pragma "nounroll";
	mul.wide.s32 	%rd43, %r59, 4;
	add.s64 	%rd44, %rd2, %rd43;
	ld.global.f32 	%f31, [%rd44+-32];
	// begin inline asm
	{  cvt.rn.bf16.f32 %rs148, %f31;}

	// end inline asm
	// begin inline asm
	{ mul.bf16 %rs149,%rs283,%rs148; }

	// end inline asm
	ld.global.f32 	%f32, [%rd44+-28];
	// begin inline asm
	{  cvt.rn.bf16.f32 %rs152, %f32;}

	// end inline asm
	// begin inline asm
	{ mul.bf16 %rs153,%rs149,%rs152; }

	// end inline asm
	ld.global.f32 	%f33, [%rd44+-24];
	// begin inline asm
	{  cvt.rn.bf16.f32 %rs156, %f33;}

	// end inline asm
	// begin inline asm
	{ mul.bf16 %rs157,%rs153,%rs156; }

	// end inline asm
	ld.global.f32 	%f34, [%rd44+-20];
	// begin inline asm
	{  cvt.rn.bf16.f32 %rs160, %f34;}

	// end inline asm
	// begin inline asm
	{ mul.bf16 %rs161,%rs157,%rs160; }

	// end inline asm
	ld.global.f32 	%f35, [%rd44+-16];
	// begin inline asm
	{  cvt.rn.bf16.f32 %rs164, %f35;}

	// end inline asm
	// begin inline asm
	{ mul.bf16 %rs165,%rs161,%rs164; }

	// end inline asm
	ld.global.f32 	%f36, [%rd44+-12];
	// begin inline asm
	{  cvt.rn.bf16.f32 %rs168, %f36;}

	// end inline asm
	// begin inline asm
	{ mul.bf16 %rs169,%rs165,%rs168; }

	// end inline asm
	ld.global.f32 	%f37, [%rd44+-8];
	// begin inline asm
	{  cvt.rn.bf16.f32 %rs172, %f37;}

	// end inline asm
	// begin inline asm
	{ mul.bf16 %rs173,%rs169,%rs172; }

	// end inline asm
	ld.global.f32 	%f38, [%rd44+-4];
	// begin inline asm
	{  cvt.rn.bf16.f32 %rs176, %f38;}

	// end inline asm
	// begin inline asm
	{ mul.bf16 %rs177,%rs173,%rs176; }

	// end inline asm
	ld.global.f32 	%f39, [%rd44];
	// begin inline asm
	{  cvt.rn.bf16.f32 %rs180, %f39;}

	// end inline asm
	// begin inline asm
	{ mul.bf16 %rs181,%rs177,%rs180; }

	// end inline asm
	ld.global.f32 	%f40, [%rd44+4];
	// begin inline asm
	{  cvt.rn.bf16.f32 %rs184, %f40;}

	// end inline asm
	// begin inline asm
	{ mul.bf16 %rs185,%rs181,%rs184; }

	// end inline asm
	ld.global.f32 	%f41, [%rd44+8];
	// begin inline asm
	{  cvt.rn.bf16.f32 %rs188, %f41;}

	// end inline asm
	// begin inline asm
	{ mul.bf16 %rs189,%rs185,%rs188; }

	// end inline asm
	ld.global.f32 	%f42, [%rd44+12];
	// begin inline asm
	{  cvt.rn.bf16.f32 %rs192, %f42;}

	// end inline asm
	// begin inline asm
	{ mul.bf16 %rs193,%rs189,%rs192; }

	// end inline asm
	ld.global.f32 	%f43, [%rd44+16];
	// begin inline asm
	{  cvt.rn.bf16.f32 %rs196, %f43;}

	// end inline asm
	// begin inline asm
	{ mul.bf16 %rs197,%rs193,%rs196; }

	// end inline asm
	ld.global.f32 	%f44, [%rd44+20];
	// begin inline asm
	{  cvt.rn.bf16.f32 %rs200, %f44;}

	// end inline asm
	// begin inline asm
	{ mul.bf16 %rs201,%rs197,%rs200; }

	// end inline asm
	ld.global.f32 	%f45, [%rd44+24];
	// begin inline asm
	{  cvt.rn.bf16.f32 %rs204, %f45;}

	// end inline asm
	// begin inline asm
	{ mul.bf16 %rs205,%rs201,%rs204; }

	// end inline asm
	ld.global.f32 	%f46, [%rd44+28];
	// begin inline asm
	{  cvt.rn.bf16.f32 %rs208, %f46;}

	// end inline asm
	// begin inline asm
	{ mul.bf16 %rs283,%rs205,%rs208; }

	// end inline asm
	add.s32 	%r60, %r60, 16;
	add.s32 	%r59, %r59, 16;
	setp.eq.s32 	%p14, %r60, 0;
	@%p14 bra 	$L__BB0_19;
	bra.uni 	$L__BB0_18;
$L__BB0_19:
	setp.eq.s32 	%p15, %r9, 0;
	@%p15 bra 	$L__BB0_28;
	and.b32  	%r21, %r3, 7;
	setp.lt.u32 	%p16, %r9, 8;
	@%p16 bra 	$L__BB0_22;
	add.s32 	%r57, %r64, %r4;
	mul.wide.s32 	%rd45, %r57, 4;
	add.s64 	%rd46, %rd1, %rd45;
	ld.global.f32 	%f47, [%rd46];
	// begin inline asm
	{  cvt.rn.bf16.f32 %rs213, %f47;}

	// end inline asm
	// begin inline asm
	{ mul.bf16 %rs214,%rs283,%rs213; }

	// end inline asm
	ld.global.f32 	%f48, [%rd46+4];
	// begin inline asm
	{  cvt.rn.bf16.f32 %rs217, %f48;}

	// end inline asm
	// begin inline asm
	{ mul.bf16 %rs218,%rs214,%rs217; }

	// end inline asm
	ld.global.f32 	%f49, [%rd46+8];
	// begin inline asm
	{  cvt.rn.bf16.f32 %rs221, %f49;}

	// end inline asm
	// begin inline asm
	{ mul.bf16 %rs222,%rs218,%rs221; }

	// end inline asm
	ld.global.f32 	%f50, [%rd46+12];
	// begin inline asm
	{  cvt.rn.bf16.f32 %rs225, %f50;}

	// end inline asm
	// begin inline asm
	{ mul.bf16 %rs226,%rs222,%rs225; }

	// end inline asm
	ld.global.f32 	%f51, [%rd46+16];
	// begin inline asm
	{  cvt.rn.bf16.f32 %rs229, %f51;}

	// end inline asm
	// begin inline asm
	{ mul.bf16 %rs230,%rs226,%rs229; }

	// end inline asm
	ld.global.f32 	%f52, [%rd46+20];
	// begin inline asm
	{  cvt.rn.bf16.f32 %rs233, %f52;}

	// end inline asm
	// begin inline asm
	{ mul.bf16 %rs234,%rs230,%rs233; }

	// end inline asm
	ld.global.f32 	%f53, [%rd46+24];
	// begin inline asm
	{  cvt.rn.bf16.f32 %rs237, %f53;}

	// end inline asm
	// begin inline asm
	{ mul.bf16 %rs238,%rs234,%rs237; }

	// end inline asm
	ld.global.f32 	%f54, [%rd46+28];
	// begin inline asm
	{  cvt.rn.bf16.f32 %rs241, %f54;}

	// end inline asm
	// begin inline asm
	{ mul.bf16 %rs283,%rs238,%rs241; }

	// end inline asm
	add.s32 	%r64, %r64, 8;
$L__BB0_22:
	setp.eq.s32 	%p17, %r21, 0;
	@%p17 bra 	$L__BB0_28;
	and.b32  	%r24, %r3, 3;
	setp.lt.u32 	%p18, %r21, 4;
	@%p18 bra 	$L__BB0_25;
	add.s32 	%r58, %r64, %r4;
	mul.wide.s32 	%rd47, %r58, 4;
	add.s64 	%rd48, %rd1, %rd47;
	ld.global.f32 	%f55, [%rd48];
	// begin inline asm
	{  cvt.rn.bf16.f32 %rs246, %f55;}

	// end inline asm
	// begin inline asm
	{ mul.bf16 %rs247,%rs283,%rs246; }

	// end inline asm
	ld.global.f32 	%f56, [%rd48+4];
	// begin inline asm
	{  cvt.rn.bf16.f32 %rs250, %f56;}

	// end inline asm
	// begin inline asm
	{ mul.bf16 %rs251,%rs247,%rs250; }

	// end inline asm
	ld.global.f32 	%f57, [%rd48+8];
	// begin inline asm
	{  cvt.rn.bf16.f32 %rs254, %f57;}

	// end inline asm
	// begin inline asm
	{ mul.bf16 %rs255,%rs251,%rs254; }

	// end inline asm
	ld.global.f32 	%f58, [%rd48+12];
	// begin inline asm
	{  cvt.rn.bf16.f32 %rs258, %f58;}

	// end inline asm
	// begin inline asm
	{ mul.bf16 %rs283,%rs255,%rs258; }

	// end inline asm
	add.s32 	%r64, %r64, 4;
$L__BB0_25:
	setp.eq.s32 	%p19, %r24, 0;
	@%p19 bra 	$L__BB0_28;
	add.s32 	%r67, %r64, %r4;
	neg.s32 	%r66, %r24;
$L__BB0_27:
	.pragma "nounroll";
	mul.wide.s32 	%rd49, %r67, 4;
	add.s64 	%rd50, %rd1, %rd49;
	ld.global.f32 	%f59, [%rd50];
	// begin inline asm
	{  cvt.rn.bf16.f32 %rs262, %f59;}

	// end inline asm
	// begin inline asm
	{ mul.bf16 %rs283,%rs283,%rs262; }

	// end inline asm
	add.s32 	%r67, %r67, 1;
	add.s32 	%r66, %r66, 1;
	setp.eq.s32 	%p20, %r66, 0;
	@%p20 bra 	$L__BB0_28;
	bra.uni 	$L__BB0_27;
$L__BB0_28:
	// begin inline asm
	{ cvt.f32.bf16 %f60, %rs283;}

	// end inline asm
	cvta.to.global.u64 	%rd51, %rd3;
	add.s64 	%rd53, %rd51, %rd5;
	st.global.f32 	[%rd53], %f60;
$L__BB0_29:
	ret;

}


// ===== COMPILED SASS (sm_100) =====

	.target	sm_100

	.elftype	@"ET_EXEC"


//--------------------- .note.nv.tkinfo           --------------------------
	.section	.note.nv.tkinfo,"",@"SHT_NOTE"
	.sectionflags	@"SHF_NOTE_NV_TKINFO"
	.tkinfo
        /*0018*/ 	.word	0x00000002
        /*0030*/ 	.string	""
        /*0030*/ 	.string	"ptxas"
        /*0030*/ 	.string	"Cuda compilation tools, release 13.0, V13.0.88"
        /*0030*/ 	.string	"Build cuda_13.0.r13.0/compiler.36424714_0"
        /*0030*/ 	.string	"-arch sm_100 -m 64 "



//--------------------- .note.nv.cuinfo           --------------------------
	.section	.note.nv.cuinfo,"",@"SHT_NOTE"
	.sectionflags	@"SHF_NOTE_NV_CUINFO"
        /*0018*/ 	.short	0x0002
        /*001a*/ 	.short	0x0064
        /*001c*/ 	.short	0x0082
	.zero		2


//--------------------- .nv.info                  --------------------------
	.section	.nv.info,"",@"SHT_CUDA_INFO"
	.align	4


	//----- nvinfo : EIATTR_REGCOUNT
	.align		4
        /*0000*/ 	.byte	0x04, 0x2f
        /*0002*/ 	.short	(.L_1 - .L_0)
	.align		4
.L_0:
        /*0004*/ 	.word	index@(_Z19cumprod_kernel_bf16PKfPfiii)
        /*0008*/ 	.word	0x00000020


	//----- nvinfo : EIATTR_FRAME_SIZE
	.align		4
.L_1:
        /*000c*/ 	.byte	0x04, 0x11
        /*000e*/ 	.short	(.L_3 - .L_2)
	.align		4
.L_2:
        /*0010*/ 	.word	index@(_Z19cumprod_kernel_bf16PKfPfiii)
        /*0014*/ 	.word	0x00000000


	//----- nvinfo : EIATTR_MIN_STACK_SIZE
	.align		4
.L_3:
        /*0018*/ 	.byte	0x04, 0x12
        /*001a*/ 	.short	(.L_5 - .L_4)
	.align		4
.L_4:
        /*001c*/ 	.word	index@(_Z19cumprod_kernel_bf16PKfPfiii)
        /*0020*/ 	.word	0x00000000
.L_5:


//--------------------- .nv.compat                --------------------------
	.section	.nv.compat,"",@"SHT_CUDA_COMPAT_INFO"
	.align	4
        /*0000*/ 	.byte	0x02, 0x09, 0x00, 0x00, 0x02, 0x02, 0x01, 0x00, 0x02, 0x05, 0x05, 0x00, 0x03, 0x07, 0x01, 0x01
        /*0010*/ 	.byte	0x02, 0x03, 0x00, 0x00, 0x02, 0x06, 0x01, 0x00, 0x04, 0x0b, 0x08, 0x00, 0x09, 0x00, 0x00, 0x00
        /*0020*/ 	.byte	0x00, 0x00, 0x00, 0x00


//--------------------- .nv.info._Z19cumprod_kernel_bf16PKfPfiii --------------------------
	.section	.nv.info._Z19cumprod_kernel_bf16PKfPfiii,"",@"SHT_CUDA_INFO"
	.sectionflags	@""
	.align	4


	//----- nvinfo : EIATTR_CUDA_API_VERSION
	.align		4
        /*0000*/ 	.byte	0x04, 0x37
        /*0002*/ 	.short	(.L_7 - .L_6)
.L_6:
        /*0004*/ 	.word	0x00000082


	//----- nvinfo : EIATTR_KPARAM_INFO
	.align		4
.L_7:
        /*0008*/ 	.byte	0x04, 0x17
        /*000a*/ 	.short	(.L_9 - .L_8)
.L_8:
        /*000c*/ 	.word	0x00000000
        /*0010*/ 	.short	0x0004
        /*0012*/ 	.short	0x0018
        /*0014*/ 	.byte	0x00, 0xf0, 0x11, 0x00


	//----- nvinfo : EIATTR_KPARAM_INFO
	.align		4
.L_9:
        /*0018*/ 	.byte	0x04, 0x17
        /*001a*/ 	.short	(.L_11 - .L_10)
.L_10:
        /*001c*/ 	.word	0x00000000
        /*0020*/ 	.short	0x0003
        /*0022*/ 	.short	0x0014
        /*0024*/ 	.byte	0x00, 0xf0, 0x11, 0x00


	//----- nvinfo : EIATTR_KPARAM_INFO
	.align		4
.L_11:
        /*0028*/ 	.byte	0x04, 0x17
        /*002a*/ 	.short	(.L_13 - .L_12)
.L_12:
        /*002c*/ 	.word	0x00000000
        /*0030*/ 	.short	0x0002
        /*0032*/ 	.short	0x0010
        /*0034*/ 	.byte	0x00, 0xf0, 0x11, 0x00


	//----- nvinfo : EIATTR_KPARAM_INFO
	.align		4
.L_13:
        /*0038*/ 	.byte	0x04, 0x17
        /*003a*/ 	.short	(.L_15 - .L_14)
.L_14:
        /*003c*/ 	.word	0x00000000
        /*0040*/ 	.short	0x0001
        /*0042*/ 	.short	0x0008
        /*0044*/ 	.byte	0x00, 0xf5, 0x21, 0x00


	//----- nvinfo : EIATTR_KPARAM_INFO
	.align		4
.L_15:
        /*0048*/ 	.byte	0x04, 0x17
        /*004a*/ 	.short	(.L_17 - .L_16)
.L_16:
        /*004c*/ 	.word	0x00000000
        /*0050*/ 	.short	0x0000
        /*0052*/ 	.short	0x0000
        /*0054*/ 	.byte	0x00, 0xf5, 0x21, 0x00


	//----- nvinfo : EIATTR_SPARSE_MMA_MASK
	.align		4
.L_17:
        /*0058*/ 	.byte	0x03, 0x50
        /*005a*/ 	.short	0x0000


	//----- nvinfo : EIATTR_MAXREG_COUNT
	.align		4
        /*005c*/ 	.byte	0x03, 0x1b
        /*005e*/ 	.short	0x00ff


	//----- nvinfo : EIATTR_MERCURY_ISA_VERSION
	.align		4
        /*0060*/ 	.byte	0x03, 0x5f
        /*0062*/ 	.short	0x0101


	//----- nvinfo : EIATTR_VRC_CTA_INIT_COUNT
	.align		4
        /*0064*/ 	.byte	0x02, 0x4a
	.zero		1
	.zero		1


	//----- nvinfo : EIATTR_EXIT_INSTR_OFFSETS
	.align		4
        /*0068*/ 	.byte	0x04, 0x1c
        /*006a*/ 	.short	(.L_19 - .L_18)


	//   ....[0]....
.L_18:
        /*006c*/ 	.word	0x00000090


	//   ....[1]....
        /*0070*/ 	.word	0x00001680


	//----- nvinfo : EIATTR_CRS_STACK_SIZE
	.align		4
.L_19:
        /*0074*/ 	.byte	0x04, 0x1e
        /*0076*/ 	.short	(.L_21 - .L_20)
.L_20:
        /*0078*/ 	.word	0x00000000


	//----- nvinfo : EIATTR_CBANK_PARAM_SIZE
	.align		4
.L_21:
        /*007c*/ 	.byte	0x03, 0x19
        /*007e*/ 	.short	0x001c


	//----- nvinfo : EIATTR_PARAM_CBANK
	.align		4
        /*0080*/ 	.byte	0x04, 0x0a
        /*0082*/ 	.short	(.L_23 - .L_22)
	.align		4
.L_22:
        /*0084*/ 	.word	index@(.nv.constant0._Z19cumprod_kernel_bf16PKfPfiii)
        /*0088*/ 	.short	0x0380
        /*008a*/ 	.short	0x001c


	//----- nvinfo : EIATTR_SW_WAR
	.align		4
.L_23:
        /*008c*/ 	.byte	0x04, 0x36
        /*008e*/ 	.short	(.L_25 - .L_24)
.L_24:
        /*0090*/ 	.word	0x00000008
.L_25:


//--------------------- .nv.callgraph             --------------------------
	.section	.nv.callgraph,"",@"SHT_CUDA_CALLGRAPH"
	.align	4
	.sectionentsize	8
	.align		4
        /*0000*/ 	.word	0x00000000
	.align		4
        /*0004*/ 	.word	0xffffffff
	.align		4
        /*0008*/ 	.word	0x00000000
	.align		4
        /*000c*/ 	.word	0xfffffffe
	.align		4
        /*0010*/ 	.word	0x00000000
	.align		4
        /*0014*/ 	.word	0xfffffffd
	.align		4
        /*0018*/ 	.word	0x00000000
	.align		4
        /*001c*/ 	.word	0xfffffffc


//--------------------- .text._Z19cumprod_kernel_bf16PKfPfiii --------------------------
	.section	.text._Z19cumprod_kernel_bf16PKfPfiii,"ax",@progbits
	.align	128
        .global         _Z19cumprod_kernel_bf16PKfPfiii
        .type           _Z19cumprod_kernel_bf16PKfPfiii,@function
        .size           _Z19cumprod_kernel_bf16PKfPfiii,(.L_x_22 - _Z19cumprod_kernel_bf16PKfPfiii)
        .other          _Z19cumprod_kernel_bf16PKfPfiii,@"STO_CUDA_ENTRY STV_DEFAULT"
_Z19cumprod_kernel_bf16PKfPfiii:
.text._Z19cumprod_kernel_bf16PKfPfiii:
[----:B------:R-:W-:Y:S01]  /*0000*/  LDC R1, c[0x0][0x37c] ;  /* 0x0000df00ff017b82 */ /* 0x000fe20000000800 */
[----:B------:R-:W0:Y:S07]  /*0010*/  S2R R3, SR_TID.X ;  /* 0x0000000000037919 */ /* 0x000e2e0000002100 */
[----:B------:R-:W0:Y:S01]  /*0020*/  S2UR UR4, SR_CTAID.X ;  /* 0x00000000000479c3 */ /* 0x000e220000002500 */
[----:B------:R-:W1:Y:S07]  /*0030*/  LDCU.64 UR6, c[0x0][0x390] ;  /* 0x00007200ff0677ac */ /* 0x000e6e0008000a00 */
[----:B------:R-:W0:Y:S01]  /*0040*/  LDC R0, c[0x0][0x360] ;  /* 0x0000d800ff007b82 */ /* 0x000e220000000800 */
[----:B-1----:R-:W-:-:S02]  /*0050*/  IMAD.U32 R27, RZ, RZ, UR7 ;  /* 0x00000007ff1b7e24 */ /* 0x002fc4000f8e00ff */
[----:B0-----:R-:W-:Y:S02]  /*0060*/  IMAD R0, R0, UR4, R3 ;  /* 0x0000000400007c24 */ /* 0x001fe4000f8e0203 */
[----:B------:R-:W-:-:S05]  /*0070*/  IMAD R3, R27, UR6, RZ ;  /* 0x000000061b037c24 */ /* 0x000fca000f8e02ff */
[----:B------:R-:W-:-:S13]  /*0080*/  ISETP.GE.AND P0, PT, R0, R3, PT ;  /* 0x000000030000720c */ /* 0x000fda0003f06270 */
[----:B------:R-:W-:Y:S05]  /*0090*/  @P0 EXIT ;  /* 0x000000000000094d */ /* 0x000fea0003800000 */
[----:B------:R-:W0:Y:S01]  /*00a0*/  LDCU.64 UR6, c[0x0][0x380] ;  /* 0x00007000ff0677ac */ /* 0x000e220008000a00 */
[----:B------:R-:W1:Y:S01]  /*00b0*/  LDCU.64 UR4, c[0x0][0x358] ;  /* 0x00006b00ff0477ac */ /* 0x000e620008000a00 */
[----:B0-----:R-:W-:Y:S01]  /*00c0*/  MOV R12, UR6 ;  /* 0x00000006000c7c02 */ /* 0x001fe20008000f00 */
[----:B------:R-:W-:Y:S01]  /*00d0*/  IMAD.U32 R13, RZ, RZ, UR7 ;  /* 0x00000007ff0d7e24 */ /* 0x000fe2000f8e00ff */
[----:B------:R-:W-:Y:S01]  /*00e0*/  IABS R8, R27 ;  /* 0x0000001b00087213 */ /* 0x000fe20000000000 */
[----:B------:R-:W0:Y:S02]  /*00f0*/  LDCU UR6, c[0x0][0x398] ;  /* 0x00007300ff0677ac */ /* 0x000e240008000800 */
[----:B------:R-:W-:-:S05]  /*0100*/  IMAD.WIDE R2, R0, 0x4, R12 ;  /* 0x0000000400027825 */ /* 0x000fca00078e020c */
[----:B-1----:R1:W2:Y:S01]  /*0110*/  LDG.E R7, desc[UR4][R2.64] ;  /* 0x0000000402077981 */ /* 0x0022a2000c1e1900 */
[----:B------:R-:W3:Y:S01]  /*0120*/  I2F.RP R6, R8 ;  /* 0x0000000800067306 */ /* 0x000ee20000209400 */
[----:B------:R-:W-:Y:S01]  /*0130*/  BSSY.RECONVERGENT B1, `(.L_x_0) ;  /* 0x0000150000017945 */ /* 0x000fe20003800200 */
[----:B-1----:R-:W-:Y:S01]  /*0140*/  IABS R3, R0 ;  /* 0x0000000000037213 */ /* 0x002fe20000000000 */
[----:B0-----:R-:W-:-:S05]  /*0150*/  UISETP.NE.AND UP0, UPT, UR6, 0x1, UPT ;  /* 0x000000010600788c */ /* 0x001fca000bf05270 */
[----:B---3--:R-:W0:Y:S02]  /*0160*/  MUFU.RCP R6, R6 ;  /* 0x0000000600067308 */ /* 0x008e240000001000 */
[----:B0-----:R-:W-:-:S06]  /*0170*/  IADD3 R4, PT, PT, R6, 0xffffffe, RZ ;  /* 0x0ffffffe06047810 */ /* 0x001fcc0007ffe0ff */
[----:B------:R0:W1:Y:S02]  /*0180*/  F2I.FTZ.U32.TRUNC.NTZ R5, R4 ;  /* 0x0000000400057305 */ /* 0x000064000021f000 */
[----:B0-----:R-:W-:Y:S02]  /*0190*/  HFMA2 R4, -RZ, RZ, 0, 0 ;  /* 0x00000000ff047431 */ /* 0x001fe400000001ff */
[----:B-1----:R-:W-:-:S04]  /*01a0*/  IMAD.MOV R9, RZ, RZ, -R5 ;  /* 0x000000ffff097224 */ /* 0x002fc800078e0a05 */
[----:B------:R-:W-:-:S04]  /*01b0*/  IMAD R9, R9, R8, RZ ;  /* 0x0000000809097224 */ /* 0x000fc800078e02ff */
[----:B------:R-:W-:-:S06]  /*01c0*/  IMAD.HI.U32 R5, R5, R9, R4 ;  /* 0x0000000905057227 */ /* 0x000fcc00078e0004 */
[----:B------:R-:W-:-:S04]  /*01d0*/  IMAD.HI.U32 R2, R5, R3, RZ ;  /* 0x0000000305027227 */ /* 0x000fc800078e00ff */
[----:B------:R-:W-:-:S04]  /*01e0*/  IMAD.MOV R5, RZ, RZ, -R2 ;  /* 0x000000ffff057224 */ /* 0x000fc800078e0a02 */
[----:B------:R-:W-:-:S05]  /*01f0*/  IMAD R3, R8, R5, R3 ;  /* 0x0000000508037224 */ /* 0x000fca00078e0203 */
[----:B------:R-:W-:-:S13]  /*0200*/  ISETP.GT.U32.AND P2, PT, R8, R3, PT ;  /* 0x000000030800720c */ /* 0x000fda0003f44070 */
[-C--:B------:R-:W-:Y:S01]  /*0210*/  @!P2 IADD3 R3, PT, PT, R3, -R8.reuse, RZ ;  /* 0x800000080303a210 */ /* 0x080fe20007ffe0ff */
[----:B------:R-:W-:Y:S01]  /*0220*/  @!P2 VIADD R2, R2, 0x1 ;  /* 0x000000010202a836 */ /* 0x000fe20000000000 */
[----:B------:R-:W-:Y:S02]  /*0230*/  ISETP.NE.AND P2, PT, R27, RZ, PT ;  /* 0x000000ff1b00720c */ /* 0x000fe40003f45270 */
[----:B------:R-:W-:Y:S02]  /*0240*/  ISETP.GE.U32.AND P0, PT, R3, R8, PT ;  /* 0x000000080300720c */ /* 0x000fe40003f06070 */
[----:B------:R-:W-:-:S04]  /*0250*/  LOP3.LUT R3, R0, R27, RZ, 0x3c, !PT ;  /* 0x0000001b00037212 */ /* 0x000fc800078e3cff */
[----:B------:R-:W-:-:S07]  /*0260*/  ISETP.GE.AND P1, PT, R3, RZ, PT ;  /* 0x000000ff0300720c */ /* 0x000fce0003f26270 */
[----:B------:R-:W-:-:S06]  /*0270*/  @P0 IADD3 R2, PT, PT, R2, 0x1, RZ ;  /* 0x0000000102020810 */ /* 0x000fcc0007ffe0ff */
[----:B------:R-:W-:Y:S01]  /*0280*/  @!P1 IMAD.MOV R2, RZ, RZ, -R2 ;  /* 0x000000ffff029224 */ /* 0x000fe200078e0a02 */
[----:B------:R-:W-:-:S05]  /*0290*/  @!P2 LOP3.LUT R2, RZ, R27, RZ, 0x33, !PT ;  /* 0x0000001bff02a212 */ /* 0x000fca00078e33ff */
[----:B------:R-:W-:-:S05]  /*02a0*/  IMAD R5, R2, R27, RZ ;  /* 0x0000001b02057224 */ /* 0x000fca00078e02ff */
[----:B------:R-:W-:Y:S02]  /*02b0*/  IADD3 R4, PT, PT, R0, -R5, RZ ;  /* 0x8000000500047210 */ /* 0x000fe40007ffe0ff */
[----:B--2---:R-:W-:-:S04]  /*02c0*/  F2FP.BF16.F32.PACK_AB R7, RZ, R7 ;  /* 0x00000007ff07723e */ /* 0x004fc800000010ff */
[----:B------:R-:W-:Y:S01]  /*02d0*/  PRMT R25, R7, 0x7610, R25 ;  /* 0x0000761007197816 */ /* 0x000fe20000000019 */
[----:B------:R-:W-:Y:S06]  /*02e0*/  BRA.U !UP0, `(.L_x_1) ;  /* 0x0000000908987547 */ /* 0x000fec000b800000 */
[----:B------:R-:W-:Y:S01]  /*02f0*/  ISETP.GE.AND P0, PT, R2, 0x1, PT ;  /* 0x000000010200780c */ /* 0x000fe20003f06270 */
[----:B------:R-:W-:-:S12]  /*0300*/  BSSY.RECONVERGENT B0, `(.L_x_2) ;  /* 0x00000a3000007945 */ /* 0x000fd80003800200 */
[----:B------:R-:W-:Y:S05]  /*0310*/  @!P0 BRA `(.L_x_3) ;  /* 0x0000000800848947 */ /* 0x000fea0003800000 */
[C---:B------:R-:W-:Y:S01]  /*0320*/  ISETP.GE.U32.AND P0, PT, R2.reuse, 0x10, PT ;  /* 0x000000100200780c */ /* 0x040fe20003f06070 */
[----:B------:R-:W-:Y:S01]  /*0330*/  BSSY.RECONVERGENT B2, `(.L_x_4) ;  /* 0x000004f000027945 */ /* 0x000fe20003800200 */
[----:B------:R-:W-:Y:S01]  /*0340*/  LOP3.LUT R5, R2, 0xf, RZ, 0xc0, !PT ;  /* 0x0000000f02057812 */ /* 0x000fe200078ec0ff */
[----:B------:R-:W-:-:S03]  /*0350*/  IMAD.MOV.U32 R7, RZ, RZ, RZ ;  /* 0x000000ffff077224 */ /* 0x000fc600078e00ff */
[----:B------:R-:W-:-:S07]  /*0360*/  ISETP.NE.AND P1, PT, R5, RZ, PT ;  /* 0x000000ff0500720c */ /* 0x000fce0003f25270 */
[----:B------:R-:W-:Y:S06]  /*0370*/  @!P0 BRA `(.L_x_5) ;  /* 0x0000000400288947 */ /* 0x000fec0003800000 */
[----:B------:R-:W0:Y:S01]  /*0380*/  LDC R27, c[0x0][0x394] ;  /* 0x0000e500ff1b7b82 */ /* 0x000e220000000800 */
[----:B------:R-:W-:Y:S02]  /*0390*/  LOP3.LUT R7, R2, 0x7ffffff0, RZ, 0xc0, !PT ;  /* 0x7ffffff002077812 */ /* 0x000fe400078ec0ff */
[----:B------:R-:W-:-:S03]  /*03a0*/  MOV R6, R4 ;  /* 0x0000000400067202 */ /* 0x000fc60000000f00 */
[----:B------:R-:W-:Y:S02]  /*03b0*/  IMAD.MOV R8, RZ, RZ, -R7 ;  /* 0x000000ffff087224 */ /* 0x000fe400078e0a07 */
[----:B------:R-:W1:Y:S05]  /*03c0*/  LDC.64 R12, c[0x0][0x380] ;  /* 0x0000e000ff0c7b82 */ /* 0x000e6a0000000a00 */
.L_x_6:
[----:B-1----:R-:W-:-:S05]  /*03d0*/  IMAD.WIDE R16, R6, 0x4, R12 ;  /* 0x0000000406107825 */ /* 0x002fca00078e020c */
[----:B------:R-:W2:Y:S01]  /*03e0*/  LDG.E R19, desc[UR4][R16.64] ;  /* 0x0000000410137981 */ /* 0x000ea2000c1e1900 */
[----:B0-----:R-:W-:-:S05]  /*03f0*/  IMAD.WIDE R22, R27, 0x4, R16 ;  /* 0x000000041b167825 */ /* 0x001fca00078e0210 */
[----:B------:R0:W3:Y:S02]  /*0400*/  LDG.E R18, desc[UR4][R22.64] ;  /* 0x0000000416127981 */ /* 0x0000e4000c1e1900 */
[----:B0-----:R-:W-:-:S05]  /*0410*/  IMAD.WIDE R22, R27, 0x4, R22 ;  /* 0x000000041b167825 */ /* 0x001fca00078e0216 */
[----:B------:R-:W4:Y:S01]  /*0420*/  LDG.E R11, desc[UR4][R22.64] ;  /* 0x00000004160b7981 */ /* 0x000f22000c1e1900 */
[----:B------:R-:W-:-:S05]  /*0430*/  IMAD.WIDE R20, R27, 0x4, R22 ;  /* 0x000000041b147825 */ /* 0x000fca00078e0216 */
[----:B------:R0:W5:Y:S02]  /*0440*/  LDG.E R10, desc[UR4][R20.64] ;  /* 0x00000004140a7981 */ /* 0x000164000c1e1900 */
[----:B0-----:R-:W-:-:S05]  /*0450*/  IMAD.WIDE R20, R27, 0x4, R20 ;  /* 0x000000041b147825 */ /* 0x001fca00078e0214 */
[----:B------:R-:W5:Y:S01]  /*0460*/  LDG.E R3, desc[UR4][R20.64] ;  /* 0x0000000414037981 */ /* 0x000f62000c1e1900 */
[----:B------:R-:W-:-:S05]  /*0470*/  IMAD.WIDE R14, R27, 0x4, R20 ;  /* 0x000000041b0e7825 */ /* 0x000fca00078e0214 */
[----:B------:R0:W5:Y:S01]  /*0480*/  LDG.E R9, desc[UR4][R14.64] ;  /* 0x000000040e097981 */ /* 0x000162000c1e1900 */
[----:B------:R-:W-:-:S05]  /*0490*/  IMAD.WIDE R28, R27, 0x4, R14 ;  /* 0x000000041b1c7825 */ /* 0x000fca00078e020e */
[----:B------:R1:W5:Y:S01]  /*04a0*/  LDG.E R24, desc[UR4][R28.64] ;  /* 0x000000041c187981 */ /* 0x000362000c1e1900 */
[----:B------:R-:W-:-:S05]  /*04b0*/  IMAD.WIDE R16, R27, 0x4, R28 ;  /* 0x000000041b107825 */ /* 0x000fca00078e021c */
[----:B------:R-:W5:Y:S01]  /*04c0*/  LDG.E R23, desc[UR4][R16.64] ;  /* 0x0000000410177981 */ /* 0x000f62000c1e1900 */
[----:B0-----:R-:W-:-:S05]  /*04d0*/  IMAD.WIDE R14, R27, 0x4, R16 ;  /* 0x000000041b0e7825 */ /* 0x001fca00078e0210 */
[----:B------:R0:W5:Y:S01]  /*04e0*/  LDG.E R22, desc[UR4][R14.64] ;  /* 0x000000040e167981 */ /* 0x000162000c1e1900 */
[----:B-1----:R-:W-:-:S05]  /*04f0*/  IMAD.WIDE R28, R27, 0x4, R14 ;  /* 0x000000041b1c7825 */ /* 0x002fca00078e020e */
[----:B------:R-:W5:Y:S01]  /*0500*/  LDG.E R21, desc[UR4][R28.64] ;  /* 0x000000041c157981 */ /* 0x000f62000c1e1900 */
[----:B0-----:R-:W-:-:S05]  /*0510*/  IMAD.WIDE R14, R27, 0x4, R28 ;  /* 0x000000041b0e7825 */ /* 0x001fca00078e021c */
[----:B------:R3:W5:Y:S01]  /*0520*/  LDG.E R20, desc[UR4][R14.64] ;  /* 0x000000040e147981 */ /* 0x000762000c1e1900 */
[----:B------:R-:W-:-:S05]  /*0530*/  IMAD.WIDE R16, R27, 0x4, R14 ;  /* 0x000000041b107825 */ /* 0x000fca00078e020e */
[----:B------:R5:W5:Y:S01]  /*0540*/  LDG.E R26, desc[UR4][R16.64] ;  /* 0x00000004101a7981 */ /* 0x000b62000c1e1900 */
[----:B--2---:R-:W-:-:S05]  /*0550*/  F2FP.BF16.F32.PACK_AB R19, RZ, R19 ;  /* 0x00000013ff13723e */ /* 0x004fca00000010ff */
[----:B------:R-:W-:Y:S01]  /*0560*/  HMUL2.BF16_V2 R25, R25.H0_H0, R19.H0_H0 ;  /* 0x2000001319197232 */ /* 0x000fe20000200800 */
[----:B---3--:R-:W-:Y:S01]  /*0570*/  F2FP.BF16.F32.PACK_AB R15, RZ, R18 ;  /* 0x00000012ff0f723e */ /* 0x008fe200000010ff */
[----:B------:R-:W-:-:S04]  /*0580*/  IMAD.WIDE R18, R27, 0x4, R16 ;  /* 0x000000041b127825 */ /* 0x000fc800078e0210 */
[----:B------:R-:W-:Y:S02]  /*0590*/  HMUL2.BF16_V2 R15, R25.H0_H0, R15.H0_H0 ;  /* 0x2000000f190f7232 */ /* 0x000fe40000200800 */
[----:B------:R-:W-:Y:S01]  /*05a0*/  IMAD.WIDE R28, R27, 0x4, R18 ;  /* 0x000000041b1c7825 */ /* 0x000fe200078e0212 */
[----:B------:R-:W2:Y:S04]  /*05b0*/  LDG.E R25, desc[UR4][R18.64] ;  /* 0x0000000412197981 */ /* 0x000ea8000c1e1900 */
[----:B------:R-:W3:Y:S01]  /*05c0*/  LDG.E R16, desc[UR4][R28.64] ;  /* 0x000000041c107981 */ /* 0x000ee2000c1e1900 */
[----:B----4-:R-:W-:-:S05]  /*05d0*/  F2FP.BF16.F32.PACK_AB R11, RZ, R11 ;  /* 0x0000000bff0b723e */ /* 0x010fca00000010ff */
[----:B------:R-:W-:Y:S01]  /*05e0*/  HMUL2.BF16_V2 R15, R15.H0_H0, R11.H0_H0 ;  /* 0x2000000b0f0f7232 */ /* 0x000fe20000200800 */
[----:B-----5:R-:W-:Y:S01]  /*05f0*/  F2FP.BF16.F32.PACK_AB R17, RZ, R10 ;  /* 0x0000000aff11723e */ /* 0x020fe200000010ff */
[----:B------:R-:W-:-:S04]  /*0600*/  IMAD.WIDE R10, R27, 0x4, R28 ;  /* 0x000000041b0a7825 */ /* 0x000fc800078e021c */
[----:B------:R-:W-:Y:S01]  /*0610*/  HMUL2.BF16_V2 R17, R15.H0_H0, R17.H0_H0 ;  /* 0x200000110f117232 */ /* 0x000fe20000200800 */
[----:B------:R-:W4:Y:S01]  /*0620*/  LDG.E R18, desc[UR4][R10.64] ;  /* 0x000000040a127981 */ /* 0x000f22000c1e1900 */
[----:B------:R-:W-:-:S06]  /*0630*/  IMAD.WIDE R14, R27, 0x4, R10 ;  /* 0x000000041b0e7825 */ /* 0x000fcc00078e020a */
[----:B------:R-:W5:Y:S01]  /*0640*/  LDG.E R14, desc[UR4][R14.64] ;  /* 0x000000040e0e7981 */ /* 0x000f62000c1e1900 */
[----:B------:R-:W-:-:S05]  /*0650*/  F2FP.BF16.F32.PACK_AB R3, RZ, R3 ;  /* 0x00000003ff03723e */ /* 0x000fca00000010ff */
[----:B------:R-:W-:Y:S01]  /*0660*/  HMUL2.BF16_V2 R3, R17.H0_H0, R3.H0_H0 ;  /* 0x2000000311037232 */ /* 0x000fe20000200800 */
        /* <DEDUP_REMOVED lines=12> */
[----:B------:R-:W-:Y:S02]  /*0730*/  F2FP.BF16.F32.PACK_AB R26, RZ, R26 ;  /* 0x0000001aff1a723e */ /* 0x000fe400000010ff */
[----:B------:R-:W-:-:S03]  /*0740*/  IADD3 R8, PT, PT, R8, 0x10, RZ ;  /* 0x0000001008087810 */ /* 0x000fc60007ffe0ff */
[----:B------:R-:W-:Y:S01]  /*0750*/  HMUL2.BF16_V2 R3, R3.H0_H0, R26.H0_H0 ;  /* 0x2000001a03037232 */ /* 0x000fe20000200800 */
[----:B------:R-:W-:Y:S01]  /*0760*/  ISETP.NE.AND P0, PT, R8, RZ, PT ;  /* 0x000000ff0800720c */ /* 0x000fe20003f05270 */
[----:B------:R-:W-:Y:S01]  /*0770*/  IMAD R6, R27, 0x10, R6 ;  /* 0x000000101b067824 */ /* 0x000fe200078e0206 */
[----:B--2---:R-:W-:Y:S02]  /*0780*/  F2FP.BF16.F32.PACK_AB R25, RZ, R25 ;  /* 0x00000019ff19723e */ /* 0x004fe400000010ff */
[----:B---3--:R-:W-:-:S03]  /*0790*/  F2FP.BF16.F32.PACK_AB R16, RZ, R16 ;  /* 0x00000010ff10723e */ /* 0x008fc600000010ff */
[----:B------:R-:W-:-:S04]  /*07a0*/  HMUL2.BF16_V2 R3, R3.H0_H0, R25.H0_H0 ;  /* 0x2000001903037232 */ /* 0x000fc80000200800 */
[----:B------:R-:W-:Y:S01]  /*07b0*/  HMUL2.BF16_V2 R3, R3.H0_H0, R16.H0_H0 ;  /* 0x2000001003037232 */ /* 0x000fe20000200800 */
[----:B----4-:R-:W-:-:S05]  /*07c0*/  F2FP.BF16.F32.PACK_AB R18, RZ, R18 ;  /* 0x00000012ff12723e */ /* 0x010fca00000010ff */
[----:B------:R-:W-:Y:S01]  /*07d0*/  HMUL2.BF16_V2 R3, R3.H0_H0, R18.H0_H0 ;  /* 0x2000001203037232 */ /* 0x000fe20000200800 */
[----:B-----5:R-:W-:-:S05]  /*07e0*/  F2FP.BF16.F32.PACK_AB R14, RZ, R14 ;  /* 0x0000000eff0e723e */ /* 0x020fca00000010ff */
[----:B------:R-:W-:-:S05]  /*07f0*/  HMUL2.BF16_V2 R3, R3.H0_H0, R14.H0_H0 ;  /* 0x2000000e03037232 */ /* 0x000fca0000200800 */
[----:B------:R-:W-:Y:S01]  /*0800*/  PRMT R25, R3, 0x7610, R25 ;  /* 0x0000761003197816 */ /* 0x000fe20000000019 */
[----:B------:R-:W-:Y:S06]  /*0810*/  @P0 BRA `(.L_x_6) ;  /* 0xfffffff800ec0947 */ /* 0x000fec000383ffff */
.L_x_5:
[----:B------:R-:W-:Y:S05]  /*0820*/  BSYNC.RECONVERGENT B2 ;  /* 0x0000000000027941 */ /* 0x000fea0003800200 */
.L_x_4:
[----:B------:R-:W-:Y:S05]  /*0830*/  @!P1 BRA `(.L_x_3) ;  /* 0x00000004003c9947 */ /* 0x000fea0003800000 */
[----:B------:R-:W-:Y:S01]  /*0840*/  ISETP.GE.U32.AND P0, PT, R5, 0x8, PT ;  /* 0x000000080500780c */ /* 0x000fe20003f06070 */
[----:B------:R-:W-:Y:S01]  /*0850*/  BSSY.RECONVERGENT B2, `(.L_x_7) ;  /* 0x0000027000027945 */ /* 0x000fe20003800200 */
[----:B------:R-:W-:-:S04]  /*0860*/  LOP3.LUT R6, R2, 0x7, RZ, 0xc0, !PT ;  /* 0x0000000702067812 */ /* 0x000fc800078ec0ff */
[----:B------:R-:W-:-:S07]  /*0870*/  ISETP.NE.AND P1, PT, R6, RZ, PT ;  /* 0x000000ff0600720c */ /* 0x000fce0003f25270 */
[----:B------:R-:W-:Y:S06]  /*0880*/  @!P0 BRA `(.L_x_8) ;  /* 0x00000000008c8947 */ /* 0x000fec0003800000 */
[----:B------:R-:W-:-:S04]  /*0890*/  IMAD R23, R7, R27, R4 ;  /* 0x0000001b07177224 */ /* 0x000fc800078e0204 */
[----:B------:R-:W-:-:S05]  /*08a0*/  IMAD.WIDE R22, R23, 0x4, R12 ;  /* 0x0000000417167825 */ /* 0x000fca00078e020c */
[----:B------:R-:W2:Y:S01]  /*08b0*/  LDG.E R3, desc[UR4][R22.64] ;  /* 0x0000000416037981 */ /* 0x000ea2000c1e1900 */
[----:B------:R-:W-:-:S05]  /*08c0*/  IMAD.WIDE R28, R27, 0x4, R22 ;  /* 0x000000041b1c7825 */ /* 0x000fca00078e0216 */
[----:B------:R-:W3:Y:S01]  /*08d0*/  LDG.E R5, desc[UR4][R28.64] ;  /* 0x000000041c057981 */ /* 0x000ee2000c1e1900 */
[----:B------:R-:W-:-:S04]  /*08e0*/  IMAD.WIDE R20, R27, 0x4, R28 ;  /* 0x000000041b147825 */ /* 0x000fc800078e021c */
[C---:B------:R-:W-:Y:S02]  /*08f0*/  IMAD.WIDE R18, R27.reuse, 0x4, R20 ;  /* 0x000000041b127825 */ /* 0x040fe400078e0214 */
[----:B------:R-:W4:Y:S02]  /*0900*/  LDG.E R20, desc[UR4][R20.64] ;  /* 0x0000000414147981 */ /* 0x000f24000c1e1900 */
[C---:B------:R-:W-:Y:S02]  /*0910*/  IMAD.WIDE R10, R27.reuse, 0x4, R18 ;  /* 0x000000041b0a7825 */ /* 0x040fe400078e0212 */
[----:B------:R-:W5:Y:S02]  /*0920*/  LDG.E R18, desc[UR4][R18.64] ;  /* 0x0000000412127981 */ /* 0x000f64000c1e1900 */
[C---:B------:R-:W-:Y:S02]  /*0930*/  IMAD.WIDE R8, R27.reuse, 0x4, R10 ;  /* 0x000000041b087825 */ /* 0x040fe400078e020a */
[----:B------:R-:W5:Y:S02]  /*0940*/  LDG.E R10, desc[UR4][R10.64] ;  /* 0x000000040a0a7981 */ /* 0x000f64000c1e1900 */
[----:B------:R-:W-:-:S02]  /*0950*/  IMAD.WIDE R14, R27, 0x4, R8 ;  /* 0x000000041b0e7825 */ /* 0x000fc400078e0208 */
[----:B------:R-:W5:Y:S02]  /*0960*/  LDG.E R8, desc[UR4][R8.64] ;  /* 0x0000000408087981 */ /* 0x000f64000c1e1900 */
[----:B------:R-:W-:Y:S02]  /*0970*/  IMAD.WIDE R16, R27, 0x4, R14 ;  /* 0x000000041b107825 */ /* 0x000fe400078e020e */
[----:B------:R-:W5:Y:S04]  /*0980*/  LDG.E R14, desc[UR4][R14.64] ;  /* 0x000000040e0e7981 */ /* 0x000f68000c1e1900 */
[----:B------:R-:W5:Y:S01]  /*0990*/  LDG.E R16, desc[UR4][R16.64] ;  /* 0x0000000410107981 */ /* 0x000f62000c1e1900 */
[----:B------:R-:W-:Y:S02]  /*09a0*/  IADD3 R7, PT, PT, R7, 0x8, RZ ;  /* 0x0000000807077810 */ /* 0x000fe40007ffe0ff */
[----:B--2---:R-:W-:-:S05]  /*09b0*/  F2FP.BF16.F32.PACK_AB R3, RZ, R3 ;  /* 0x00000003ff03723e */ /* 0x004fca00000010ff */
[----:B------:R-:W-:Y:S01]  /*09c0*/  HMUL2.BF16_V2 R3, R25.H0_H0, R3.H0_H0 ;  /* 0x2000000319037232 */ /* 0x000fe20000200800 */
[----:B---3--:R-:W-:-:S05]  /*09d0*/  F2FP.BF16.F32.PACK_AB R5, RZ, R5 ;  /* 0x00000005ff05723e */ /* 0x008fca00000010ff */
[----:B------:R-:W-:Y:S01]  /*09e0*/  HMUL2.BF16_V2 R3, R3.H0_H0, R5.H0_H0 ;  /* 0x2000000503037232 */ /* 0x000fe20000200800 */
[----:B----4-:R-:W-:-:S05]  /*09f0*/  F2FP.BF16.F32.PACK_AB R20, RZ, R20 ;  /* 0x00000014ff14723e */ /* 0x010fca00000010ff */
[----:B------:R-:W-:Y:S01]  /*0a00*/  HMUL2.BF16_V2 R3, R3.H0_H0, R20.H0_H0 ;  /* 0x2000001403037232 */ /* 0x000fe20000200800 */
[----:B-----5:R-:W-:-:S05]  /*0a10*/  F2FP.BF16.F32.PACK_AB R18, RZ, R18 ;  /* 0x00000012ff12723e */ /* 0x020fca00000010ff */
[----:B------:R-:W-:Y:S01]  /*0a20*/  HMUL2.BF16_V2 R3, R3.H0_H0, R18.H0_H0 ;  /* 0x2000001203037232 */ /* 0x000fe20000200800 */
[----:B------:R-:W-:-:S05]  /*0a30*/  F2FP.BF16.F32.PACK_AB R10, RZ, R10 ;  /* 0x0000000aff0a723e */ /* 0x000fca00000010ff */
[----:B------:R-:W-:Y:S01]  /*0a40*/  HMUL2.BF16_V2 R3, R3.H0_H0, R10.H0_H0 ;  /* 0x2000000a03037232 */ /* 0x000fe20000200800 */
[----:B------:R-:W-:-:S05]  /*0a50*/  F2FP.BF16.F32.PACK_AB R8, RZ, R8 ;  /* 0x00000008ff08723e */ /* 0x000fca00000010ff */
[----:B------:R-:W-:Y:S01]  /*0a60*/  HMUL2.BF16_V2 R3, R3.H0_H0, R8.H0_H0 ;  /* 0x2000000803037232 */ /* 0x000fe20000200800 */
[----:B------:R-:W-:Y:S02]  /*0a70*/  F2FP.BF16.F32.PACK_AB R14, RZ, R14 ;  /* 0x0000000eff0e723e */ /* 0x000fe400000010ff */
[----:B------:R-:W-:-:S03]  /*0a80*/  F2FP.BF16.F32.PACK_AB R16, RZ, R16 ;  /* 0x00000010ff10723e */ /* 0x000fc600000010ff */
[----:B------:R-:W-:-:S04]  /*0a90*/  HMUL2.BF16_V2 R3, R3.H0_H0, R14.H0_H0 ;  /* 0x2000000e03037232 */ /* 0x000fc80000200800 */
[----:B------:R-:W-:-:S05]  /*0aa0*/  HMUL2.BF16_V2 R3, R3.H0_H0, R16.H0_H0 ;  /* 0x2000001003037232 */ /* 0x000fca0000200800 */
[----:B------:R-:W-:-:S07]  /*0ab0*/  PRMT R25, R3, 0x7610, R25 ;  /* 0x0000761003197816 */ /* 0x000fce0000000019 */
.L_x_8:
[----:B------:R-:W-:Y:S05]  /*0ac0*/  BSYNC.RECONVERGENT B2 ;  /* 0x0000000000027941 */ /* 0x000fea0003800200 */
.L_x_7:
[----:B------:R-:W-:Y:S05]  /*0ad0*/  @!P1 BRA `(.L_x_3) ;  /* 0x0000000000949947 */ /* 0x000fea0003800000 */
[----:B------:R-:W-:Y:S01]  /*0ae0*/  ISETP.GE.U32.AND P0, PT, R6, 0x4, PT ;  /* 0x000000040600780c */ /* 0x000fe20003f06070 */
[----:B------:R-:W-:Y:S01]  /*0af0*/  BSSY.RECONVERGENT B2, `(.L_x_9) ;  /* 0x0000017000027945 */ /* 0x000fe20003800200 */
[----:B------:R-:W-:-:S04]  /*0b00*/  LOP3.LUT R2, R2, 0x3, RZ, 0xc0, !PT ;  /* 0x0000000302027812 */ /* 0x000fc800078ec0ff */
[----:B------:R-:W-:-:S07]  /*0b10*/  ISETP.NE.AND P1, PT, R2, RZ, PT ;  /* 0x000000ff0200720c */ /* 0x000fce0003f25270 */
[----:B------:R-:W-:Y:S06]  /*0b20*/  @!P0 BRA `(.L_x_10) ;  /* 0x00000000004c8947 */ /* 0x000fec0003800000 */
[----:B------:R-:W-:-:S04]  /*0b30*/  IMAD R9, R7, R27, R4 ;  /* 0x0000001b07097224 */ /* 0x000fc800078e0204 */
[----:B------:R-:W-:-:S04]  /*0b40*/  IMAD.WIDE R8, R9, 0x4, R12 ;  /* 0x0000000409087825 */ /* 0x000fc800078e020c */
[C---:B------:R-:W-:Y:S02]  /*0b50*/  IMAD.WIDE R10, R27.reuse, 0x4, R8 ;  /* 0x000000041b0a7825 */ /* 0x040fe400078e0208 */
[----:B------:R-:W2:Y:S02]  /*0b60*/  LDG.E R8, desc[UR4][R8.64] ;  /* 0x0000000408087981 */ /* 0x000ea4000c1e1900 */
[C---:B------:R-:W-:Y:S02]  /*0b70*/  IMAD.WIDE R14, R27.reuse, 0x4, R10 ;  /* 0x000000041b0e7825 */ /* 0x040fe400078e020a */
[----:B------:R-:W3:Y:S02]  /*0b80*/  LDG.E R10, desc[UR4][R10.64] ;  /* 0x000000040a0a7981 */ /* 0x000ee4000c1e1900 */
[----:B------:R-:W-:Y:S02]  /*0b90*/  IMAD.WIDE R16, R27, 0x4, R14 ;  /* 0x000000041b107825 */ /* 0x000fe400078e020e */
[----:B------:R-:W4:Y:S04]  /*0ba0*/  LDG.E R14, desc[UR4][R14.64] ;  /* 0x000000040e0e7981 */ /* 0x000f28000c1e1900 */
[----:B------:R-:W5:Y:S01]  /*0bb0*/  LDG.E R16, desc[UR4][R16.64] ;  /* 0x0000000410107981 */ /* 0x000f62000c1e1900 */
[----:B------:R-:W-:Y:S01]  /*0bc0*/  VIADD R7, R7, 0x4 ;  /* 0x0000000407077836 */ /* 0x000fe20000000000 */
[----:B--2---:R-:W-:-:S05]  /*0bd0*/  F2FP.BF16.F32.PACK_AB R3, RZ, R8 ;  /* 0x00000008ff03723e */ /* 0x004fca00000010ff */
[----:B------:R-:W-:Y:S01]  /*0be0*/  HMUL2.BF16_V2 R3, R25.H0_H0, R3.H0_H0 ;  /* 0x2000000319037232 */ /* 0x000fe20000200800 */
[----:B---3--:R-:W-:-:S05]  /*0bf0*/  F2FP.BF16.F32.PACK_AB R5, RZ, R10 ;  /* 0x0000000aff05723e */ /* 0x008fca00000010ff */
[----:B------:R-:W-:Y:S01]  /*0c00*/  HMUL2.BF16_V2 R3, R3.H0_H0, R5.H0_H0 ;  /* 0x2000000503037232 */ /* 0x000fe20000200800 */
[----:B----4-:R-:W-:Y:S02]  /*0c10*/  F2FP.BF16.F32.PACK_AB R6, RZ, R14 ;  /* 0x0000000eff06723e */ /* 0x010fe400000010ff */
[----:B-----5:R-:W-:-:S03]  /*0c20*/  F2FP.BF16.F32.PACK_AB R5, RZ, R16 ;  /* 0x00000010ff05723e */ /* 0x020fc600000010ff */
[----:B------:R-:W-:-:S04]  /*0c30*/  HMUL2.BF16_V2 R3, R3.H0_H0, R6.H0_H0 ;  /* 0x2000000603037232 */ /* 0x000fc80000200800 */
[----:B------:R-:W-:-:S05]  /*0c40*/  HMUL2.BF16_V2 R3, R3.H0_H0, R5.H0_H0 ;  /* 0x2000000503037232 */ /* 0x000fca0000200800 */
[----:B------:R-:W-:-:S07]  /*0c50*/  PRMT R25, R3, 0x7610, R25 ;  /* 0x0000761003197816 */ /* 0x000fce0000000019 */
.L_x_10:
[----:B------:R-:W-:Y:S05]  /*0c60*/  BSYNC.RECONVERGENT B2 ;  /* 0x0000000000027941 */ /* 0x000fea0003800200 */
.L_x_9:
[----:B------:R-:W-:Y:S05]  /*0c70*/  @!P1 BRA `(.L_x_3) ;  /* 0x00000000002c9947 */ /* 0x000fea0003800000 */
[----:B------:R-:W-:Y:S01]  /*0c80*/  IMAD R4, R7, R27, R4 ;  /* 0x0000001b07047224 */ /* 0x000fe200078e0204 */
[----:B------:R-:W-:-:S07]  /*0c90*/  IADD3 R5, PT, PT, -R2, RZ, RZ ;  /* 0x000000ff02057210 */ /* 0x000fce0007ffe1ff */
.L_x_11:
[----:B------:R-:W-:-:S06]  /*0ca0*/  IMAD.WIDE R2, R4, 0x4, R12 ;  /* 0x0000000404027825 */ /* 0x000fcc00078e020c */
[----:B------:R-:W2:Y:S01]  /*0cb0*/  LDG.E R2, desc[UR4][R2.64] ;  /* 0x0000000402027981 */ /* 0x000ea2000c1e1900 */
[----:B------:R-:W-:Y:S01]  /*0cc0*/  VIADD R5, R5, 0x1 ;  /* 0x0000000105057836 */ /* 0x000fe20000000000 */
[----:B------:R-:W-:-:S04]  /*0cd0*/  IADD3 R4, PT, PT, R4, R27, RZ ;  /* 0x0000001b04047210 */ /* 0x000fc80007ffe0ff */
[----:B------:R-:W-:Y:S02]  /*0ce0*/  ISETP.NE.AND P0, PT, R5, RZ, PT ;  /* 0x000000ff0500720c */ /* 0x000fe40003f05270 */
[----:B--2---:R-:W-:-:S05]  /*0cf0*/  F2FP.BF16.F32.PACK_AB R3, RZ, R2 ;  /* 0x00000002ff03723e */ /* 0x004fca00000010ff */
[----:B------:R-:W-:-:S05]  /*0d00*/  HMUL2.BF16_V2 R3, R25.H0_H0, R3.H0_H0 ;  /* 0x2000000319037232 */ /* 0x000fca0000200800 */
[----:B------:R-:W-:Y:S01]  /*0d10*/  PRMT R25, R3, 0x7610, R25 ;  /* 0x0000761003197816 */ /* 0x000fe20000000019 */
[----:B------:R-:W-:Y:S06]  /*0d20*/  @P0 BRA `(.L_x_11) ;  /* 0xfffffffc00dc0947 */ /* 0x000fec000383ffff */
.L_x_3:
[----:B------:R-:W-:Y:S05]  /*0d30*/  BSYNC.RECONVERGENT B0 ;  /* 0x0000000000007941 */ /* 0x000fea0003800200 */
.L_x_2:
[----:B------:R-:W-:Y:S05]  /*0d40*/  BRA `(.L_x_12) ;  /* 0x0000000800387947 */ /* 0x000fea0003800000 */
.L_x_1:
[----:B------:R-:W-:-:S13]  /*0d50*/  ISETP.GE.AND P0, PT, R4, 0x1, PT ;  /* 0x000000010400780c */ /* 0x000fda0003f06270 */
[----:B------:R-:W-:Y:S05]  /*0d60*/  @!P0 BRA `(.L_x_12) ;  /* 0x0000000800308947 */ /* 0x000fea0003800000 */
[C---:B------:R-:W-:Y:S01]  /*0d70*/  ISETP.GE.U32.AND P1, PT, R4.reuse, 0x10, PT ;  /* 0x000000100400780c */ /* 0x040fe20003f26070 */
[----:B------:R-:W-:Y:S01]  /*0d80*/  BSSY.RECONVERGENT B0, `(.L_x_13) ;  /* 0x0000041000007945 */ /* 0x000fe20003800200 */
[----:B------:R-:W-:Y:S01]  /*0d90*/  LOP3.LUT R27, R4, 0xf, RZ, 0xc0, !PT ;  /* 0x0000000f041b7812 */ /* 0x000fe200078ec0ff */
[----:B------:R-:W-:-:S03]  /*0da0*/  IMAD.MOV.U32 R8, RZ, RZ, RZ ;  /* 0x000000ffff087224 */ /* 0x000fc600078e00ff */
[----:B------:R-:W-:-:S07]  /*0db0*/  ISETP.NE.AND P0, PT, R27, RZ, PT ;  /* 0x000000ff1b00720c */ /* 0x000fce0003f05270 */
[----:B------:R-:W-:Y:S06]  /*0dc0*/  @!P1 BRA `(.L_x_14) ;  /* 0x0000000000f09947 */ /* 0x000fec0003800000 */
[----:B------:R-:W0:Y:S01]  /*0dd0*/  LDC.64 R2, c[0x0][0x380] ;  /* 0x0000e000ff027b82 */ /* 0x000e220000000a00 */
[----:B------:R-:W-:Y:S02]  /*0de0*/  LOP3.LUT R8, R4, 0x7ffffff0, RZ, 0xc0, !PT ;  /* 0x7ffffff004087812 */ /* 0x000fe400078ec0ff */
[----:B------:R-:W-:-:S03]  /*0df0*/  MOV R9, R5 ;  /* 0x0000000500097202 */ /* 0x000fc60000000f00 */
[----:B------:R-:W-:Y:S01]  /*0e00*/  IMAD.MOV R28, RZ, RZ, -R8 ;  /* 0x000000ffff1c7224 */ /* 0x000fe200078e0a08 */
[----:B0-----:R-:W-:-:S04]  /*0e10*/  IADD3 R2, P1, PT, R2, 0x20, RZ ;  /* 0x0000002002027810 */ /* 0x001fc80007f3e0ff */
[----:B------:R-:W-:-:S09]  /*0e20*/  IADD3.X R3, PT, PT, RZ, R3, RZ, P1, !PT ;  /* 0x00000003ff037210 */ /* 0x000fd20000ffe4ff */
.L_x_15:
[----:B------:R-:W-:-:S05]  /*0e30*/  IMAD.WIDE R6, R9, 0x4, R2 ;  /* 0x0000000409067825 */ /* 0x000fca00078e0202 */
[----:B------:R-:W2:Y:S04]  /*0e40*/  LDG.E R22, desc[UR4][R6.64+-0x20] ;  /* 0xffffe00406167981 */ /* 0x000ea8000c1e1900 */
[----:B------:R-:W3:Y:S04]  /*0e50*/  LDG.E R23, desc[UR4][R6.64+-0x1c] ;  /* 0xffffe40406177981 */ /* 0x000ee8000c1e1900 */
[----:B------:R-:W4:Y:S04]  /*0e60*/  LDG.E R21, desc[UR4][R6.64+-0x18] ;  /* 0xffffe80406157981 */ /* 0x000f28000c1e1900 */
[----:B------:R-:W5:Y:S04]  /*0e70*/  LDG.E R20, desc[UR4][R6.64+-0x14] ;  /* 0xffffec0406147981 */ /* 0x000f68000c1e1900 */
        /* <DEDUP_REMOVED lines=10> */
[----:B------:R-:W5:Y:S01]  /*0f20*/  LDG.E R24, desc[UR4][R6.64+0x1c] ;  /* 0x00001c0406187981 */ /* 0x000f62000c1e1900 */
[----:B--2---:R-:W-:-:S03]  /*0f30*/  F2FP.BF16.F32.PACK_AB R26, RZ, R22 ;  /* 0x00000016ff1a723e */ /* 0x004fc600000010ff */
[----:B------:R0:W2:Y:S01]  /*0f40*/  LDG.E R22, desc[UR4][R6.64+0x18] ;  /* 0x0000180406167981 */ /* 0x0000a2000c1e1900 */
[----:B---3--:R-:W-:Y:S01]  /*0f50*/  F2FP.BF16.F32.PACK_AB R23, RZ, R23 ;  /* 0x00000017ff17723e */ /* 0x008fe200000010ff */
[----:B------:R-:W-:Y:S01]  /*0f60*/  HMUL2.BF16_V2 R26, R25.H0_H0, R26.H0_H0 ;  /* 0x2000001a191a7232 */ /* 0x000fe20000200800 */
[----:B----4-:R-:W-:-:S03]  /*0f70*/  F2FP.BF16.F32.PACK_AB R21, RZ, R21 ;  /* 0x00000015ff15723e */ /* 0x010fc600000010ff */
[----:B------:R-:W-:Y:S01]  /*0f80*/  HMUL2.BF16_V2 R23, R26.H0_H0, R23.H0_H0 ;  /* 0x200000171a177232 */ /* 0x000fe20000200800 */
[----:B-----5:R-:W-:-:S03]  /*0f90*/  F2FP.BF16.F32.PACK_AB R20, RZ, R20 ;  /* 0x00000014ff14723e */ /* 0x020fc600000010ff */
[----:B------:R-:W-:Y:S01]  /*0fa0*/  HMUL2.BF16_V2 R21, R23.H0_H0, R21.H0_H0 ;  /* 0x2000001517157232 */ /* 0x000fe20000200800 */
[----:B------:R-:W-:-:S03]  /*0fb0*/  F2FP.BF16.F32.PACK_AB R19, RZ, R19 ;  /* 0x00000013ff13723e */ /* 0x000fc600000010ff */
        /* <DEDUP_REMOVED lines=11> */
[----:B0-----:R-:W-:-:S03]  /*1070*/  F2FP.BF16.F32.PACK_AB R7, RZ, R13 ;  /* 0x0000000dff07723e */ /* 0x001fc600000010ff */
[----:B------:R-:W-:Y:S01]  /*1080*/  HMUL2.BF16_V2 R14, R15.H0_H0, R14.H0_H0 ;  /* 0x2000000e0f0e7232 */ /* 0x000fe20000200800 */
[----:B------:R-:W-:-:S03]  /*1090*/  F2FP.BF16.F32.PACK_AB R12, RZ, R12 ;  /* 0x0000000cff0c723e */ /* 0x000fc600000010ff */
[----:B------:R-:W-:Y:S02]  /*10a0*/  HMUL2.BF16_V2 R7, R14.H0_H0, R7.H0_H0 ;  /* 0x200000070e077232 */ /* 0x000fe40000200800 */
[----:B------:R-:W-:Y:S01]  /*10b0*/  VIADD R28, R28, 0x10 ;  /* 0x000000101c1c7836 */ /* 0x000fe20000000000 */
[----:B------:R-:W-:Y:S01]  /*10c0*/  F2FP.BF16.F32.PACK_AB R11, RZ, R11 ;  /* 0x0000000bff0b723e */ /* 0x000fe200000010ff */
[----:B------:R-:W-:Y:S01]  /*10d0*/  HMUL2.BF16_V2 R7, R7.H0_H0, R12.H0_H0 ;  /* 0x2000000c07077232 */ /* 0x000fe20000200800 */
[----:B------:R-:W-:-:S03]  /*10e0*/  F2FP.BF16.F32.PACK_AB R10, RZ, R10 ;  /* 0x0000000aff0a723e */ /* 0x000fc600000010ff */
[----:B------:R-:W-:Y:S01]  /*10f0*/  HMUL2.BF16_V2 R7, R7.H0_H0, R11.H0_H0 ;  /* 0x2000000b07077232 */ /* 0x000fe20000200800 */
[----:B------:R-:W-:-:S03]  /*1100*/  ISETP.NE.AND P1, PT, R28, RZ, PT ;  /* 0x000000ff1c00720c */ /* 0x000fc60003f25270 */
[----:B------:R-:W-:Y:S01]  /*1110*/  HMUL2.BF16_V2 R7, R7.H0_H0, R10.H0_H0 ;  /* 0x2000000a07077232 */ /* 0x000fe20000200800 */
[----:B------:R-:W-:Y:S02]  /*1120*/  F2FP.BF16.F32.PACK_AB R24, RZ, R24 ;  /* 0x00000018ff18723e */ /* 0x000fe400000010ff */
[----:B------:R-:W-:Y:S02]  /*1130*/  IADD3 R9, PT, PT, R9, 0x10, RZ ;  /* 0x0000001009097810 */ /* 0x000fe40007ffe0ff */
[----:B--2---:R-:W-:-:S05]  /*1140*/  F2FP.BF16.F32.PACK_AB R22, RZ, R22 ;  /* 0x00000016ff16723e */ /* 0x004fca00000010ff */
[----:B------:R-:W-:-:S04]  /*1150*/  HMUL2.BF16_V2 R7, R7.H0_H0, R22.H0_H0 ;  /* 0x2000001607077232 */ /* 0x000fc80000200800 */
[----:B------:R-:W-:-:S05]  /*1160*/  HMUL2.BF16_V2 R7, R7.H0_H0, R24.H0_H0 ;  /* 0x2000001807077232 */ /* 0x000fca0000200800 */
[----:B------:R-:W-:Y:S01]  /*1170*/  PRMT R25, R7, 0x7610, R25 ;  /* 0x0000761007197816 */ /* 0x000fe20000000019 */
[----:B------:R-:W-:Y:S06]  /*1180*/  @P1 BRA `(.L_x_15) ;  /* 0xfffffffc00281947 */ /* 0x000fec000383ffff */
.L_x_14:
[----:B------:R-:W-:Y:S05]  /*1190*/  BSYNC.RECONVERGENT B0 ;  /* 0x0000000000007941 */ /* 0x000fea0003800200 */
.L_x_13:
[----:B------:R-:W-:Y:S05]  /*11a0*/  @!P0 BRA `(.L_x_12) ;  /* 0x0000000400208947 */ /* 0x000fea0003800000 */
[----:B------:R-:W-:Y:S01]  /*11b0*/  ISETP.GE.U32.AND P0, PT, R27, 0x8, PT ;  /* 0x000000081b00780c */ /* 0x000fe20003f06070 */
[----:B------:R-:W-:Y:S01]  /*11c0*/  BSSY.RECONVERGENT B0, `(.L_x_16) ;  /* 0x0000021000007945 */ /* 0x000fe20003800200 */
[----:B------:R-:W-:-:S04]  /*11d0*/  LOP3.LUT R13, R4, 0x7, RZ, 0xc0, !PT ;  /* 0x00000007040d7812 */ /* 0x000fc800078ec0ff */
[----:B------:R-:W-:-:S07]  /*11e0*/  ISETP.NE.AND P1, PT, R13, RZ, PT ;  /* 0x000000ff0d00720c */ /* 0x000fce0003f25270 */
[----:B------:R-:W-:Y:S06]  /*11f0*/  @!P0 BRA `(.L_x_17) ;  /* 0x0000000000748947 */ /* 0x000fec0003800000 */
[----:B------:R-:W0:Y:S01]  /*1200*/  LDC.64 R2, c[0x0][0x380] ;  /* 0x0000e000ff027b82 */ /* 0x000e220000000a00 */
[----:B------:R-:W-:-:S04]  /*1210*/  IMAD.IADD R7, R5, 0x1, R8 ;  /* 0x0000000105077824 */ /* 0x000fc800078e0208 */
[----:B0-----:R-:W-:-:S05]  /*1220*/  IMAD.WIDE R2, R7, 0x4, R2 ;  /* 0x0000000407027825 */ /* 0x001fca00078e0202 */
[----:B------:R-:W2:Y:S04]  /*1230*/  LDG.E R6, desc[UR4][R2.64] ;  /* 0x0000000402067981 */ /* 0x000ea8000c1e1900 */
[----:B------:R-:W3:Y:S04]  /*1240*/  LDG.E R7, desc[UR4][R2.64+0x4] ;  /* 0x0000040402077981 */ /* 0x000ee8000c1e1900 */
[----:B------:R-:W4:Y:S04]  /*1250*/  LDG.E R9, desc[UR4][R2.64+0x8] ;  /* 0x0000080402097981 */ /* 0x000f28000c1e1900 */
[----:B------:R-:W5:Y:S04]  /*1260*/  LDG.E R10, desc[UR4][R2.64+0xc] ;  /* 0x00000c04020a7981 */ /* 0x000f68000c1e1900 */
[----:B------:R-:W5:Y:S04]  /*1270*/  LDG.E R11, desc[UR4][R2.64+0x10] ;  /* 0x00001004020b7981 */ /* 0x000f68000c1e1900 */
[----:B------:R-:W5:Y:S04]  /*1280*/  LDG.E R12, desc[UR4][R2.64+0x14] ;  /* 0x00001404020c7981 */ /* 0x000f68000c1e1900 */
[----:B------:R-:W5:Y:S04]  /*1290*/  LDG.E R14, desc[UR4][R2.64+0x18] ;  /* 0x00001804020e7981 */ /* 0x000f68000c1e1900 */
[----:B------:R3:W5:Y:S01]  /*12a0*/  LDG.E R15, desc[UR4][R2.64+0x1c] ;  /* 0x00001c04020f7981 */ /* 0x000762000c1e1900 */
[----:B------:R-:W-:-:S02]  /*12b0*/  IADD3 R8, PT, PT, R8, 0x8, RZ ;  /* 0x0000000808087810 */ /* 0x000fc40007ffe0ff */
[----:B--2---:R-:W-:Y:S02]  /*12c0*/  F2FP.BF16.F32.PACK_AB R6, RZ, R6 ;  /* 0x00000006ff06723e */ /* 0x004fe400000010ff */
[----:B---3--:R-:W-:-:S03]  /*12d0*/  F2FP.BF16.F32.PACK_AB R3, RZ, R7 ;  /* 0x00000007ff03723e */ /* 0x008fc600000010ff */
        /* <DEDUP_REMOVED lines=12> */
[----:B------:R-:W-:-:S04]  /*13a0*/  HMUL2.BF16_V2 R3, R3.H0_H0, R14.H0_H0 ;  /* 0x2000000e03037232 */ /* 0x000fc80000200800 */
[----:B------:R-:W-:-:S05]  /*13b0*/  HMUL2.BF16_V2 R3, R3.H0_H0, R15.H0_H0 ;  /* 0x2000000f03037232 */ /* 0x000fca0000200800 */
[----:B------:R-:W-:-:S07]  /*13c0*/  PRMT R25, R3, 0x7610, R25 ;  /* 0x0000761003197816 */ /* 0x000fce0000000019 */
.L_x_17:
[----:B------:R-:W-:Y:S05]  /*13d0*/  BSYNC.RECONVERGENT B0 ;  /* 0x0000000000007941 */ /* 0x000fea0003800200 */
.L_x_16:
        /* <DEDUP_REMOVED lines=20> */
[----:B------:R-:W-:-:S04]  /*1520*/  HMUL2.BF16_V2 R3, R3.H0_H0, R9.H0_H0 ;  /* 0x2000000903037232 */ /* 0x000fc80000200800 */
[----:B------:R-:W-:-:S05]  /*1530*/  HMUL2.BF16_V2 R3, R3.H0_H0, R10.H0_H0 ;  /* 0x2000000a03037232 */ /* 0x000fca0000200800 */
[----:B------:R-:W-:-:S07]  /*1540*/  PRMT R25, R3, 0x7610, R25 ;  /* 0x0000761003197816 */ /* 0x000fce0000000019 */
.L_x_19:
[----:B------:R-:W-:Y:S05]  /*1550*/  BSYNC.RECONVERGENT B0 ;  /* 0x0000000000007941 */ /* 0x000fea0003800200 */
.L_x_18:
[----:B------:R-:W-:Y:S05]  /*1560*/  @!P1 BRA `(.L_x_12) ;  /* 0x0000000000309947 */ /* 0x000fea0003800000 */
[----:B------:R-:W0:Y:S01]  /*1570*/  LDC.64 R6, c[0x0][0x380] ;  /* 0x0000e000ff067b82 */ /* 0x000e220000000a00 */
[----:B------:R-:W-:Y:S01]  /*1580*/  IMAD.IADD R5, R5, 0x1, R8 ;  /* 0x0000000105057824 */ /* 0x000fe200078e0208 */
[----:B------:R-:W-:-:S07]  /*1590*/  IADD3 R4, PT, PT, -R4, RZ, RZ ;  /* 0x000000ff04047210 */ /* 0x000fce0007ffe1ff */
.L_x_20:
[----:B0-----:R-:W-:-:S06]  /*15a0*/  IMAD.WIDE R2, R5, 0x4, R6 ;  /* 0x0000000405027825 */ /* 0x001fcc00078e0206 */
[----:B------:R-:W2:Y:S01]  /*15b0*/  LDG.E R2, desc[UR4][R2.64] ;  /* 0x0000000402027981 */ /* 0x000ea2000c1e1900 */
[----:B------:R-:W-:Y:S01]  /*15c0*/  VIADD R4, R4, 0x1 ;  /* 0x0000000104047836 */ /* 0x000fe20000000000 */
[----:B------:R-:W-:-:S04]  /*15d0*/  IADD3 R5, PT, PT, R5, 0x1, RZ ;  /* 0x0000000105057810 */ /* 0x000fc80007ffe0ff */
[----:B------:R-:W-:Y:S02]  /*15e0*/  ISETP.NE.AND P0, PT, R4, RZ, PT ;  /* 0x000000ff0400720c */ /* 0x000fe40003f05270 */
[----:B--2---:R-:W-:-:S05]  /*15f0*/  F2FP.BF16.F32.PACK_AB R3, RZ, R2 ;  /* 0x00000002ff03723e */ /* 0x004fca00000010ff */
[----:B------:R-:W-:-:S05]  /*1600*/  HMUL2.BF16_V2 R3, R25.H0_H0, R3.H0_H0 ;  /* 0x2000000319037232 */ /* 0x000fca0000200800 */
[----:B------:R-:W-:Y:S01]  /*1610*/  PRMT R25, R3, 0x7610, R25 ;  /* 0x0000761003197816 */ /* 0x000fe20000000019 */
[----:B------:R-:W-:Y:S06]  /*1620*/  @P0 BRA `(.L_x_20) ;  /* 0xfffffffc00dc0947 */ /* 0x000fec000383ffff */
.L_x_12:
[----:B------:R-:W-:Y:S05]  /*1630*/  BSYNC.RECONVERGENT B1 ;  /* 0x0000000000017941 */ /* 0x000fea0003800200 */
.L_x_0:
[----:B------:R-:W0:Y:S01]  /*1640*/  LDC.64 R2, c[0x0][0x388] ;  /* 0x0000e200ff027b82 */ /* 0x000e220000000a00 */
[----:B------:R-:W-:Y:S02]  /*1650*/  IMAD.U32 R25, R25, 0x10000, RZ ;  /* 0x0001000019197824 */ /* 0x000fe400078e00ff */
[----:B0-----:R-:W-:-:S05]  /*1660*/  IMAD.WIDE R2, R0, 0x4, R2 ;  /* 0x0000000400027825 */ /* 0x001fca00078e0202 */
[----:B------:R-:W-:Y:S01]  /*1670*/  STG.E desc[UR4][R2.64], R25 ;  /* 0x0000001902007986 */ /* 0x000fe2000c101904 */
[----:B------:R-:W-:Y:S05]  /*1680*/  EXIT ;  /* 0x000000000000794d */ /* 0x000fea0003800000 */
.L_x_21:
[----:B------:R-:W-:-:S00]  /*1690*/  BRA `(.L_x_21) ;  /* 0xfffffffc00fc7947 */ /* 0x000fc0000383ffff */
[----:B------:R-:W-:-:S00]  /*16a0*/  NOP ;  /* 0x0000000000007918 */ /* 0x000fc00000000000 */
        /* <DEDUP_REMOVED lines=13> */
.L_x_22:


//--------------------- .nv.shared.reserved.0     --------------------------
	.section	.nv.shared.reserved.0,"aw",@nobits
	.weak		__nv_reservedSMEM_offset_0_alias
	.size		__nv_reservedSMEM_offset_0_alias, 0, 64
	.other		__nv_reservedSMEM_offset_0_alias,@"STO_CUDA_RESERVED_SHARED STV_DEFAULT"
__nv_reservedSMEM_offset_0_alias:
	.zero		0
	.zero		64


//--------------------- .nv.constant0._Z19cumprod_kernel_bf16PKfPfiii --------------------------
	.section	.nv.constant0._Z19cumprod_kernel_bf16PKfPfiii,"a",@progbits
	.sectionflags	@""
	.align	4
.nv.constant0._Z19cumprod_kernel_bf16PKfPfiii:
	.zero		924


//--------------------- SYMBOLS --------------------------

	.type		.nv.reservedSmem.offset0,@object
	.size		.nv.reservedSmem.offset0,0x4
